//
// Generated by NVIDIA NVVM Compiler
//
// Compiler Build ID: CL-36424714
// Cuda compilation tools, release 13.0, V13.0.88
// Based on NVVM 20.0.0
//

.version 9.0
.target sm_100
.address_size 64

	// .globl	_Z10max_reducePiS_i
// _ZZ10max_reducePiS_iE4smem has been demoted

.visible .entry _Z10max_reducePiS_i(
	.param .u64 .ptr .align 1 _Z10max_reducePiS_i_param_0,
	.param .u64 .ptr .align 1 _Z10max_reducePiS_i_param_1,
	.param .u32 _Z10max_reducePiS_i_param_2
)
{
	.reg .pred 	%p<7>;
	.reg .b32 	%r<29>;
	.reg .b64 	%rd<9>;
	// demoted variable
	.shared .align 4 .b8 _ZZ10max_reducePiS_iE4smem[128];
	ld.param.u64 	%rd2, [_Z10max_reducePiS_i_param_0];
	ld.param.u64 	%rd3, [_Z10max_reducePiS_i_param_1];
	ld.param.u32 	%r13, [_Z10max_reducePiS_i_param_2];
	mov.u32 	%r1, %tid.x;
	mov.u32 	%r2, %ctaid.x;
	mov.u32 	%r28, %ntid.x;
	mad.lo.s32 	%r27, %r2, %r28, %r1;
	shl.b32 	%r14, %r1, 2;
	mov.u32 	%r15, _ZZ10max_reducePiS_iE4smem;
	add.s32 	%r5, %r15, %r14;
	mov.b32 	%r16, 0;
	st.shared.u32 	[%r5], %r16;
	setp.ge.s32 	%p1, %r27, %r13;
	@%p1 bra 	$L__BB0_4;
	mov.u32 	%r18, %nctaid.x;
	mul.lo.s32 	%r6, %r28, %r18;
	cvta.to.global.u64 	%rd1, %rd2;
	mov.b32 	%r26, 0;
$L__BB0_2:
	mul.wide.s32 	%rd4, %r27, 4;
	add.s64 	%rd5, %rd1, %rd4;
	ld.global.u32 	%r19, [%rd5];
	max.s32 	%r26, %r19, %r26;
	add.s32 	%r27, %r27, %r6;
	setp.lt.s32 	%p2, %r27, %r13;
	@%p2 bra 	$L__BB0_2;
	st.shared.u32 	[%r5], %r26;
$L__BB0_4:
	bar.sync 	0;
	setp.lt.u32 	%p3, %r28, 2;
	@%p3 bra 	$L__BB0_8;
$L__BB0_5:
	shr.u32 	%r12, %r28, 1;
	setp.ge.u32 	%p4, %r1, %r12;
	@%p4 bra 	$L__BB0_7;
	ld.shared.u32 	%r20, [%r5];
	shl.b32 	%r21, %r12, 2;
	add.s32 	%r22, %r5, %r21;
	ld.shared.u32 	%r23, [%r22];
	max.s32 	%r24, %r20, %r23;
	st.shared.u32 	[%r5], %r24;
$L__BB0_7:
	bar.sync 	0;
	setp.gt.u32 	%p5, %r28, 3;
	mov.u32 	%r28, %r12;
	@%p5 bra 	$L__BB0_5;
$L__BB0_8:
	setp.ne.s32 	%p6, %r1, 0;
	@%p6 bra 	$L__BB0_10;
	ld.shared.u32 	%r25, [_ZZ10max_reducePiS_iE4smem];
	cvta.to.global.u64 	%rd6, %rd3;
	mul.wide.u32 	%rd7, %r2, 4;
	add.s64 	%rd8, %rd6, %rd7;
	st.global.u32 	[%rd8], %r25;
$L__BB0_10:
	ret;

}


// ===== COMPILED SASS (sm_100) =====

	.target	sm_100

	.elftype	@"ET_EXEC"


//--------------------- .note.nv.tkinfo           --------------------------
	.section	.note.nv.tkinfo,"",@"SHT_NOTE"
	.sectionflags	@"SHF_NOTE_NV_TKINFO"
	.tkinfo
        /*0018*/ 	.word	0x00000002
        /*0030*/ 	.string	""
        /*0030*/ 	.string	"ptxas"
        /*0030*/ 	.string	"Cuda compilation tools, release 13.0, V13.0.88"
        /*0030*/ 	.string	"Build cuda_13.0.r13.0/compiler.36424714_0"
        /*0030*/ 	.string	"-arch sm_100 -m 64 "



//--------------------- .note.nv.cuinfo           --------------------------
	.section	.note.nv.cuinfo,"",@"SHT_NOTE"
	.sectionflags	@"SHF_NOTE_NV_CUINFO"
        /*0018*/ 	.short	0x0002
        /*001a*/ 	.short	0x0064
        /*001c*/ 	.short	0x0082
	.zero		2


//--------------------- .nv.info                  --------------------------
	.section	.nv.info,"",@"SHT_CUDA_INFO"
	.align	4


	//----- nvinfo : EIATTR_REGCOUNT
	.align		4
        /*0000*/ 	.byte	0x04, 0x2f
        /*0002*/ 	.short	(.L_1 - .L_0)
	.align		4
.L_0:
        /*0004*/ 	.word	index@(_Z10max_reducePiS_i)
        /*0008*/ 	.word	0x00000010


	//----- nvinfo : EIATTR_FRAME_SIZE
	.align		4
.L_1:
        /*000c*/ 	.byte	0x04, 0x11
        /*000e*/ 	.short	(.L_3 - .L_2)
	.align		4
.L_2:
        /*0010*/ 	.word	index@(_Z10max_reducePiS_i)
        /*0014*/ 	.word	0x00000000


	//----- nvinfo : EIATTR_MIN_STACK_SIZE
	.align		4
.L_3:
        /*0018*/ 	.byte	0x04, 0x12
        /*001a*/ 	.short	(.L_5 - .L_4)
	.align		4
.L_4:
        /*001c*/ 	.word	index@(_Z10max_reducePiS_i)
        /*0020*/ 	.word	0x00000000
.L_5:


//--------------------- .nv.compat                --------------------------
	.section	.nv.compat,"",@"SHT_CUDA_COMPAT_INFO"
	.align	4
        /*0000*/ 	.byte	0x02, 0x09, 0x00, 0x00, 0x02, 0x02, 0x01, 0x00, 0x02, 0x05, 0x05, 0x00, 0x03, 0x07, 0x01, 0x01
        /*0010*/ 	.byte	0x02, 0x03, 0x00, 0x00, 0x02, 0x06, 0x01, 0x00, 0x04, 0x0b, 0x08, 0x00, 0x09, 0x00, 0x00, 0x00
        /*0020*/ 	.byte	0x00, 0x00, 0x00, 0x00


//--------------------- .nv.info._Z10max_reducePiS_i --------------------------
	.section	.nv.info._Z10max_reducePiS_i,"",@"SHT_CUDA_INFO"
	.sectionflags	@""
	.align	4


	//----- nvinfo : EIATTR_CUDA_API_VERSION
	.align		4
        /*0000*/ 	.byte	0x04, 0x37
        /*0002*/ 	.short	(.L_7 - .L_6)
.L_6:
        /*0004*/ 	.word	0x00000082


	//----- nvinfo : EIATTR_KPARAM_INFO
	.align		4
.L_7:
        /*0008*/ 	.byte	0x04, 0x17
        /*000a*/ 	.short	(.L_9 - .L_8)
.L_8:
        /*000c*/ 	.word	0x00000000
        /*0010*/ 	.short	0x0002
        /*0012*/ 	.short	0x0010
        /*0014*/ 	.byte	0x00, 0xf0, 0x11, 0x00


	//----- nvinfo : EIATTR_KPARAM_INFO
	.align		4
.L_9:
        /*0018*/ 	.byte	0x04, 0x17
        /*001a*/ 	.short	(.L_11 - .L_10)
.L_10:
        /*001c*/ 	.word	0x00000000
        /*0020*/ 	.short	0x0001
        /*0022*/ 	.short	0x0008
        /*0024*/ 	.byte	0x00, 0xf5, 0x21, 0x00


	//----- nvinfo : EIATTR_KPARAM_INFO
	.align		4
.L_11:
        /*0028*/ 	.byte	0x04, 0x17
        /*002a*/ 	.short	(.L_13 - .L_12)
.L_12:
        /*002c*/ 	.word	0x00000000
        /*0030*/ 	.short	0x0000
        /*0032*/ 	.short	0x0000
        /*0034*/ 	.byte	0x00, 0xf5, 0x21, 0x00


	//----- nvinfo : EIATTR_SPARSE_MMA_MASK
	.align		4
.L_13:
        /*0038*/ 	.byte	0x03, 0x50
        /*003a*/ 	.short	0x0000


	//----- nvinfo : EIATTR_MAXREG_COUNT
	.align		4
        /*003c*/ 	.byte	0x03, 0x1b
        /*003e*/ 	.short	0x00ff


	//----- nvinfo : EIATTR_NUM_BARRIERS
	.align		4
        /*0040*/ 	.byte	0x02, 0x4c
        /*0042*/ 	.byte	0x01
	.zero		1


	//----- nvinfo : EIATTR_MERCURY_ISA_VERSION
	.align		4
        /*0044*/ 	.byte	0x03, 0x5f
        /*0046*/ 	.short	0x0101


	//----- nvinfo : EIATTR_VRC_CTA_INIT_COUNT
	.align		4
        /*0048*/ 	.byte	0x02, 0x4a
	.zero		1
	.zero		1


	//----- nvinfo : EIATTR_EXIT_INSTR_OFFSETS
	.align		4
        /*004c*/ 	.byte	0x04, 0x1c
        /*004e*/ 	.short	(.L_15 - .L_14)


	//   ....[0]....
.L_14:
        /*0050*/ 	.word	0x000002d0


	//   ....[1]....
        /*0054*/ 	.word	0x00000350


	//----- nvinfo : EIATTR_CRS_STACK_SIZE
	.align		4
.L_15:
        /*0058*/ 	.byte	0x04, 0x1e
        /*005a*/ 	.short	(.L_17 - .L_16)
.L_16:
        /*005c*/ 	.word	0x00000000


	//----- nvinfo : EIATTR_CBANK_PARAM_SIZE
	.align		4
.L_17:
        /*0060*/ 	.byte	0x03, 0x19
        /*0062*/ 	.short	0x0014


	//----- nvinfo : EIATTR_PARAM_CBANK
	.align		4
        /*0064*/ 	.byte	0x04, 0x0a
        /*0066*/ 	.short	(.L_19 - .L_18)
	.align		4
.L_18:
        /*0068*/ 	.word	index@(.nv.constant0._Z10max_reducePiS_i)
        /*006c*/ 	.short	0x0380
        /*006e*/ 	.short	0x0014


	//----- nvinfo : EIATTR_SW_WAR
	.align		4
.L_19:
        /*0070*/ 	.byte	0x04, 0x36
        /*0072*/ 	.short	(.L_21 - .L_20)
.L_20:
        /*0074*/ 	.word	0x00000008
.L_21:


//--------------------- .nv.callgraph             --------------------------
	.section	.nv.callgraph,"",@"SHT_CUDA_CALLGRAPH"
	.align	4
	.sectionentsize	8
	.align		4
        /*0000*/ 	.word	0x00000000
	.align		4
        /*0004*/ 	.word	0xffffffff
	.align		4
        /*0008*/ 	.word	0x00000000
	.align		4
        /*000c*/ 	.word	0xfffffffe
	.align		4
        /*0010*/ 	.word	0x00000000
	.align		4
        /*0014*/ 	.word	0xfffffffd
	.align		4
        /*0018*/ 	.word	0x00000000
	.align		4
        /*001c*/ 	.word	0xfffffffc


//--------------------- .text._Z10max_reducePiS_i --------------------------
	.section	.text._Z10max_reducePiS_i,"ax",@progbits
	.align	128
        .global         _Z10max_reducePiS_i
        .type           _Z10max_reducePiS_i,@function
        .size           _Z10max_reducePiS_i,(.L_x_7 - _Z10max_reducePiS_i)
        .other          _Z10max_reducePiS_i,@"STO_CUDA_ENTRY STV_DEFAULT"
_Z10max_reducePiS_i:
.text._Z10max_reducePiS_i:
[----:B------:R-:W-:Y:S08]  /*0000*/  LDC R1, c[0x0][0x37c] ;  /* 0x0000df00ff017b82 */ /* 0x000ff00000000800 */
[----:B------:R-:W0:Y:S01]  /*0010*/  S2UR UR5, SR_CgaCtaId ;  /* 0x00000000000579c3 */ /* 0x000e220000008800 */
[----:B------:R-:W1:Y:S01]  /*0020*/  S2R R8, SR_TID.X ;  /* 0x0000000000087919 */ /* 0x000e620000002100 */
[----:B------:R-:W2:Y:S01]  /*0030*/  LDCU UR8, c[0x0][0x360] ;  /* 0x00006c00ff0877ac */ /* 0x000ea20008000800 */
[----:B------:R-:W-:Y:S01]  /*0040*/  BSSY.RECONVERGENT B0, `(.L_x_0) ;  /* 0x0000019000007945 */ /* 0x000fe20003800200 */
[----:B------:R-:W3:Y:S01]  /*0050*/  S2R R11, SR_CTAID.X ;  /* 0x00000000000b7919 */ /* 0x000ee20000002500 */
[----:B------:R-:W-:Y:S01]  /*0060*/  UMOV UR4, 0x400 ;  /* 0x0000040000047882 */ /* 0x000fe20000000000 */
[----:B------:R-:W4:Y:S01]  /*0070*/  LDCU.64 UR6, c[0x0][0x358] ;  /* 0x00006b00ff0677ac */ /* 0x000f220008000a00 */
[----:B--2---:R-:W-:Y:S01]  /*0080*/  IMAD.U32 R7, RZ, RZ, UR8 ;  /* 0x00000008ff077e24 */ /* 0x004fe2000f8e00ff */
[----:B0-----:R-:W-:Y:S01]  /*0090*/  ULEA UR4, UR5, UR4, 0x18 ;  /* 0x0000000405047291 */ /* 0x001fe2000f8ec0ff */
[----:B------:R-:W0:Y:S05]  /*00a0*/  LDCU UR5, c[0x0][0x390] ;  /* 0x00007200ff0577ac */ /* 0x000e2a0008000800 */
[----:B-1----:R-:W-:Y:S01]  /*00b0*/  LEA R6, R8, UR4, 0x2 ;  /* 0x0000000408067c11 */ /* 0x002fe2000f8e10ff */
[----:B---3--:R-:W-:-:S04]  /*00c0*/  IMAD R0, R11, UR8, R8 ;  /* 0x000000080b007c24 */ /* 0x008fc8000f8e0208 */
[----:B------:R1:W-:Y:S01]  /*00d0*/  STS [R6], RZ ;  /* 0x000000ff06007388 */ /* 0x0003e20000000800 */
[----:B0-----:R-:W-:-:S13]  /*00e0*/  ISETP.GE.AND P0, PT, R0, UR5, PT ;  /* 0x0000000500007c0c */ /* 0x001fda000bf06270 */
[----:B-1--4-:R-:W-:Y:S05]  /*00f0*/  @P0 BRA `(.L_x_1) ;  /* 0x0000000000340947 */ /* 0x012fea0003800000 */
[----:B------:R-:W0:Y:S01]  /*0100*/  LDC.64 R4, c[0x0][0x380] ;  /* 0x0000e000ff047b82 */ /* 0x000e220000000a00 */
[----:B------:R-:W1:Y:S01]  /*0110*/  LDCU UR4, c[0x0][0x370] ;  /* 0x00006e00ff0477ac */ /* 0x000e620008000800 */
[----:B------:R-:W-:Y:S01]  /*0120*/  BSSY.RECONVERGENT B1, `(.L_x_2) ;  /* 0x0000009000017945 */ /* 0x000fe20003800200 */
[----:B------:R-:W-:Y:S02]  /*0130*/  IMAD.MOV.U32 R9, RZ, RZ, RZ ;  /* 0x000000ffff097224 */ /* 0x000fe400078e00ff */
[----:B-1----:R-:W-:-:S07]  /*0140*/  IMAD R13, R7, UR4, RZ ;  /* 0x00000004070d7c24 */ /* 0x002fce000f8e02ff */
.L_x_3:
[----:B0-----:R-:W-:-:S06]  /*0150*/  IMAD.WIDE R2, R0, 0x4, R4 ;  /* 0x0000000400027825 */ /* 0x001fcc00078e0204 */
[----:B------:R-:W2:Y:S01]  /*0160*/  LDG.E R2, desc[UR6][R2.64] ;  /* 0x0000000602027981 */ /* 0x000ea2000c1e1900 */
[----:B------:R-:W-:-:S05]  /*0170*/  IMAD.IADD R0, R13, 0x1, R0 ;  /* 0x000000010d007824 */ /* 0x000fca00078e0200 */
[----:B------:R-:W-:Y:S02]  /*0180*/  ISETP.GE.AND P0, PT, R0, UR5, PT ;  /* 0x0000000500007c0c */ /* 0x000fe4000bf06270 */
[----:B--2---:R-:W-:-:S11]  /*0190*/  VIMNMX R9, PT, PT, R2, R9, !PT ;  /* 0x0000000902097248 */ /* 0x004fd60007fe0100 */
[----:B------:R-:W-:Y:S05]  /*01a0*/  @!P0 BRA `(.L_x_3) ;  /* 0xfffffffc00e88947 */ /* 0x000fea000383ffff */
[----:B------:R-:W-:Y:S05]  /*01b0*/  BSYNC.RECONVERGENT B1 ;  /* 0x0000000000017941 */ /* 0x000fea0003800200 */
.L_x_2:
[----:B------:R0:W-:Y:S02]  /*01c0*/  STS [R6], R9 ;  /* 0x0000000906007388 */ /* 0x0001e40000000800 */
.L_x_1:
[----:B------:R-:W-:Y:S05]  /*01d0*/  BSYNC.RECONVERGENT B0 ;  /* 0x0000000000007941 */ /* 0x000fea0003800200 */
.L_x_0:
[----:B------:R-:W-:Y:S01]  /*01e0*/  BAR.SYNC.DEFER_BLOCKING 0x0 ;  /* 0x0000000000007b1d */ /* 0x000fe20000010000 */
[----:B------:R-:W-:Y:S02]  /*01f0*/  ISETP.GE.U32.AND P1, PT, R7, 0x2, PT ;  /* 0x000000020700780c */ /* 0x000fe40003f26070 */
[----:B------:R-:W-:-:S11]  /*0200*/  ISETP.NE.AND P0, PT, R8, RZ, PT ;  /* 0x000000ff0800720c */ /* 0x000fd60003f05270 */
[----:B------:R-:W-:Y:S05]  /*0210*/  @!P1 BRA `(.L_x_4) ;  /* 0x00000000002c9947 */ /* 0x000fea0003800000 */
.L_x_5:
[----:B------:R-:W-:-:S04]  /*0220*/  SHF.R.U32.HI R5, RZ, 0x1, R7 ;  /* 0x00000001ff057819 */ /* 0x000fc80000011607 */
[----:B------:R-:W-:-:S13]  /*0230*/  ISETP.GE.U32.AND P1, PT, R8, R5, PT ;  /* 0x000000050800720c */ /* 0x000fda0003f26070 */
[----:B------:R-:W-:Y:S01]  /*0240*/  @!P1 IMAD R2, R5, 0x4, R6 ;  /* 0x0000000405029824 */ /* 0x000fe200078e0206 */
[----:B------:R-:W-:Y:S04]  /*0250*/  @!P1 LDS R0, [R6] ;  /* 0x0000000006009984 */ /* 0x000fe80000000800 */
[----:B------:R-:W1:Y:S02]  /*0260*/  @!P1 LDS R3, [R2] ;  /* 0x0000000002039984 */ /* 0x000e640000000800 */
[----:B-1----:R-:W-:-:S05]  /*0270*/  @!P1 VIMNMX R3, PT, PT, R0, R3, !PT ;  /* 0x0000000300039248 */ /* 0x002fca0007fe0100 */
[----:B------:R1:W-:Y:S01]  /*0280*/  @!P1 STS [R6], R3 ;  /* 0x0000000306009388 */ /* 0x0003e20000000800 */
[----:B------:R-:W-:Y:S01]  /*0290*/  BAR.SYNC.DEFER_BLOCKING 0x0 ;  /* 0x0000000000007b1d */ /* 0x000fe20000010000 */
[----:B------:R-:W-:Y:S01]  /*02a0*/  ISETP.GT.U32.AND P1, PT, R7, 0x3, PT ;  /* 0x000000030700780c */ /* 0x000fe20003f24070 */
[----:B------:R-:W-:-:S12]  /*02b0*/  IMAD.MOV.U32 R7, RZ, RZ, R5 ;  /* 0x000000ffff077224 */ /* 0x000fd800078e0005 */
[----:B-1----:R-:W-:Y:S05]  /*02c0*/  @P1 BRA `(.L_x_5) ;  /* 0xfffffffc00d41947 */ /* 0x002fea000383ffff */
.L_x_4:
[----:B------:R-:W-:Y:S05]  /*02d0*/  @P0 EXIT ;  /* 0x000000000000094d */ /* 0x000fea0003800000 */
[----:B------:R-:W1:Y:S01]  /*02e0*/  S2UR UR5, SR_CgaCtaId ;  /* 0x00000000000579c3 */ /* 0x000e620000008800 */
[----:B------:R-:W-:-:S07]  /*02f0*/  UMOV UR4, 0x400 ;  /* 0x0000040000047882 */ /* 0x000fce0000000000 */
[----:B------:R-:W2:Y:S01]  /*0300*/  LDC.64 R2, c[0x0][0x388] ;  /* 0x0000e200ff027b82 */ /* 0x000ea20000000a00 */
[----:B-1----:R-:W-:Y:S01]  /*0310*/  ULEA UR4, UR5, UR4, 0x18 ;  /* 0x0000000405047291 */ /* 0x002fe2000f8ec0ff */
[----:B--2---:R-:W-:-:S08]  /*0320*/  IMAD.WIDE.U32 R2, R11, 0x4, R2 ;  /* 0x000000040b027825 */ /* 0x004fd000078e0002 */
[----:B------:R-:W1:Y:S04]  /*0330*/  LDS R5, [UR4] ;  /* 0x00000004ff057984 */ /* 0x000e680008000800 */
[----:B-1----:R-:W-:Y:S01]  /*0340*/  STG.E desc[UR6][R2.64], R5 ;  /* 0x0000000502007986 */ /* 0x002fe2000c101906 */
[----:B------:R-:W-:Y:S05]  /*0350*/  EXIT ;  /* 0x000000000000794d */ /* 0x000fea0003800000 */
.L_x_6:
[----:B------:R-:W-:-:S00]  /*0360*/  BRA `(.L_x_6) ;  /* 0xfffffffc00fc7947 */ /* 0x000fc0000383ffff */
[----:B------:R-:W-:-:S00]  /*0370*/  NOP ;  /* 0x0000000000007918 */ /* 0x000fc00000000000 */
        /* <DEDUP_REMOVED lines=8> */
.L_x_7:


//--------------------- .nv.shared._Z10max_reducePiS_i --------------------------
	.section	.nv.shared._Z10max_reducePiS_i,"aw",@nobits
	.sectionflags	@""
	.align	4
.nv.shared._Z10max_reducePiS_i:
	.zero		1152


//--------------------- .nv.shared.reserved.0     --------------------------
	.section	.nv.shared.reserved.0,"aw",@nobits
	.weak		__nv_reservedSMEM_offset_0_alias
	.size		__nv_reservedSMEM_offset_0_alias, 0, 64
	.other		__nv_reservedSMEM_offset_0_alias,@"STO_CUDA_RESERVED_SHARED STV_DEFAULT"
__nv_reservedSMEM_offset_0_alias:
	.zero		0
	.zero		64


//--------------------- .nv.constant0._Z10max_reducePiS_i --------------------------
	.section	.nv.constant0._Z10max_reducePiS_i,"a",@progbits
	.sectionflags	@""
	.align	4
.nv.constant0._Z10max_reducePiS_i:
	.zero		916


//--------------------- SYMBOLS --------------------------

	.type		.nv.reservedSmem.offset0,@object
	.size		.nv.reservedSmem.offset0,0x4
	.type		.nv.reservedSmem.cap,@object
	.size		.nv.reservedSmem.cap,0x4
